//
// Generated by NVIDIA NVVM Compiler
//
// Compiler Build ID: CL-36424714
// Cuda compilation tools, release 13.0, V13.0.88
// Based on NVVM 20.0.0
//

.version 9.0
.target sm_100
.address_size 64

	// .globl	_Z12saxpy_kernelPfPKfS1_ii

.visible .entry _Z12saxpy_kernelPfPKfS1_ii(
	.param .u64 .ptr .align 1 _Z12saxpy_kernelPfPKfS1_ii_param_0,
	.param .u64 .ptr .align 1 _Z12saxpy_kernelPfPKfS1_ii_param_1,
	.param .u64 .ptr .align 1 _Z12saxpy_kernelPfPKfS1_ii_param_2,
	.param .u32 _Z12saxpy_kernelPfPKfS1_ii_param_3,
	.param .u32 _Z12saxpy_kernelPfPKfS1_ii_param_4
)
{
	.reg .pred 	%p<3>;
	.reg .b32 	%r<12>;
	.reg .b32 	%f<5>;
	.reg .b64 	%rd<11>;

	ld.param.u64 	%rd4, [_Z12saxpy_kernelPfPKfS1_ii_param_0];
	ld.param.u64 	%rd5, [_Z12saxpy_kernelPfPKfS1_ii_param_1];
	ld.param.u64 	%rd6, [_Z12saxpy_kernelPfPKfS1_ii_param_2];
	ld.param.u32 	%r6, [_Z12saxpy_kernelPfPKfS1_ii_param_3];
	ld.param.u32 	%r7, [_Z12saxpy_kernelPfPKfS1_ii_param_4];
	mov.u32 	%r8, %ctaid.x;
	mov.u32 	%r1, %ntid.x;
	mov.u32 	%r9, %tid.x;
	mad.lo.s32 	%r11, %r8, %r1, %r9;
	setp.ge.s32 	%p1, %r11, %r7;
	@%p1 bra 	$L__BB0_3;
	cvt.rn.f32.s32 	%f1, %r6;
	mov.u32 	%r10, %nctaid.x;
	mul.lo.s32 	%r3, %r1, %r10;
	cvta.to.global.u64 	%rd1, %rd5;
	cvta.to.global.u64 	%rd2, %rd6;
	cvta.to.global.u64 	%rd3, %rd4;
$L__BB0_2:
	mul.wide.s32 	%rd7, %r11, 4;
	add.s64 	%rd8, %rd1, %rd7;
	ld.global.f32 	%f2, [%rd8];
	add.s64 	%rd9, %rd2, %rd7;
	ld.global.f32 	%f3, [%rd9];
	fma.rn.f32 	%f4, %f2, %f1, %f3;
	add.s64 	%rd10, %rd3, %rd7;
	st.global.f32 	[%rd10], %f4;
	add.s32 	%r11, %r11, %r3;
	setp.lt.s32 	%p2, %r11, %r7;
	@%p2 bra 	$L__BB0_2;
$L__BB0_3:
	ret;

}


// ===== COMPILED SASS (sm_100) =====

	.target	sm_100

	.elftype	@"ET_EXEC"


//--------------------- .note.nv.tkinfo           --------------------------
	.section	.note.nv.tkinfo,"",@"SHT_NOTE"
	.sectionflags	@"SHF_NOTE_NV_TKINFO"
	.tkinfo
        /*0018*/ 	.word	0x00000002
        /*0030*/ 	.string	""
        /*0030*/ 	.string	"ptxas"
        /*0030*/ 	.string	"Cuda compilation tools, release 13.0, V13.0.88"
        /*0030*/ 	.string	"Build cuda_13.0.r13.0/compiler.36424714_0"
        /*0030*/ 	.string	"-arch sm_100 -m 64 "



//--------------------- .note.nv.cuinfo           --------------------------
	.section	.note.nv.cuinfo,"",@"SHT_NOTE"
	.sectionflags	@"SHF_NOTE_NV_CUINFO"
        /*0018*/ 	.short	0x0002
        /*001a*/ 	.short	0x0064
        /*001c*/ 	.short	0x0082
	.zero		2


//--------------------- .nv.info                  --------------------------
	.section	.nv.info,"",@"SHT_CUDA_INFO"
	.align	4


	//----- nvinfo : EIATTR_REGCOUNT
	.align		4
        /*0000*/ 	.byte	0x04, 0x2f
        /*0002*/ 	.short	(.L_1 - .L_0)
	.align		4
.L_0:
        /*0004*/ 	.word	index@(_Z12saxpy_kernelPfPKfS1_ii)
        /*0008*/ 	.word	0x00000014


	//----- nvinfo : EIATTR_FRAME_SIZE
	.align		4
.L_1:
        /*000c*/ 	.byte	0x04, 0x11
        /*000e*/ 	.short	(.L_3 - .L_2)
	.align		4
.L_2:
        /*0010*/ 	.word	index@(_Z12saxpy_kernelPfPKfS1_ii)
        /*0014*/ 	.word	0x00000000


	//----- nvinfo : EIATTR_MIN_STACK_SIZE
	.align		4
.L_3:
        /*0018*/ 	.byte	0x04, 0x12
        /*001a*/ 	.short	(.L_5 - .L_4)
	.align		4
.L_4:
        /*001c*/ 	.word	index@(_Z12saxpy_kernelPfPKfS1_ii)
        /*0020*/ 	.word	0x00000000
.L_5:


//--------------------- .nv.compat                --------------------------
	.section	.nv.compat,"",@"SHT_CUDA_COMPAT_INFO"
	.align	4
        /*0000*/ 	.byte	0x02, 0x09, 0x00, 0x00, 0x02, 0x02, 0x01, 0x00, 0x02, 0x05, 0x05, 0x00, 0x03, 0x07, 0x01, 0x01
        /*0010*/ 	.byte	0x02, 0x03, 0x00, 0x00, 0x02, 0x06, 0x01, 0x00, 0x04, 0x0b, 0x08, 0x00, 0x09, 0x00, 0x00, 0x00
        /*0020*/ 	.byte	0x00, 0x00, 0x00, 0x00


//--------------------- .nv.info._Z12saxpy_kernelPfPKfS1_ii --------------------------
	.section	.nv.info._Z12saxpy_kernelPfPKfS1_ii,"",@"SHT_CUDA_INFO"
	.sectionflags	@""
	.align	4


	//----- nvinfo : EIATTR_CUDA_API_VERSION
	.align		4
        /*0000*/ 	.byte	0x04, 0x37
        /*0002*/ 	.short	(.L_7 - .L_6)
.L_6:
        /*0004*/ 	.word	0x00000082


	//----- nvinfo : EIATTR_KPARAM_INFO
	.align		4
.L_7:
        /*0008*/ 	.byte	0x04, 0x17
        /*000a*/ 	.short	(.L_9 - .L_8)
.L_8:
        /*000c*/ 	.word	0x00000000
        /*0010*/ 	.short	0x0004
        /*0012*/ 	.short	0x001c
        /*0014*/ 	.byte	0x00, 0xf0, 0x11, 0x00


	//----- nvinfo : EIATTR_KPARAM_INFO
	.align		4
.L_9:
        /*0018*/ 	.byte	0x04, 0x17
        /*001a*/ 	.short	(.L_11 - .L_10)
.L_10:
        /*001c*/ 	.word	0x00000000
        /*0020*/ 	.short	0x0003
        /*0022*/ 	.short	0x0018
        /*0024*/ 	.byte	0x00, 0xf0, 0x11, 0x00


	//----- nvinfo : EIATTR_KPARAM_INFO
	.align		4
.L_11:
        /*0028*/ 	.byte	0x04, 0x17
        /*002a*/ 	.short	(.L_13 - .L_12)
.L_12:
        /*002c*/ 	.word	0x00000000
        /*0030*/ 	.short	0x0002
        /*0032*/ 	.short	0x0010
        /*0034*/ 	.byte	0x00, 0xf5, 0x21, 0x00


	//----- nvinfo : EIATTR_KPARAM_INFO
	.align		4
.L_13:
        /*0038*/ 	.byte	0x04, 0x17
        /*003a*/ 	.short	(.L_15 - .L_14)
.L_14:
        /*003c*/ 	.word	0x00000000
        /*0040*/ 	.short	0x0001
        /*0042*/ 	.short	0x0008
        /*0044*/ 	.byte	0x00, 0xf5, 0x21, 0x00


	//----- nvinfo : EIATTR_KPARAM_INFO
	.align		4
.L_15:
        /*0048*/ 	.byte	0x04, 0x17
        /*004a*/ 	.short	(.L_17 - .L_16)
.L_16:
        /*004c*/ 	.word	0x00000000
        /*0050*/ 	.short	0x0000
        /*0052*/ 	.short	0x0000
        /*0054*/ 	.byte	0x00, 0xf5, 0x21, 0x00


	//----- nvinfo : EIATTR_SPARSE_MMA_MASK
	.align		4
.L_17:
        /*0058*/ 	.byte	0x03, 0x50
        /*005a*/ 	.short	0x0000


	//----- nvinfo : EIATTR_MAXREG_COUNT
	.align		4
        /*005c*/ 	.byte	0x03, 0x1b
        /*005e*/ 	.short	0x00ff


	//----- nvinfo : EIATTR_MERCURY_ISA_VERSION
	.align		4
        /*0060*/ 	.byte	0x03, 0x5f
        /*0062*/ 	.short	0x0101


	//----- nvinfo : EIATTR_VRC_CTA_INIT_COUNT
	.align		4
        /*0064*/ 	.byte	0x02, 0x4a
	.zero		1
	.zero		1


	//----- nvinfo : EIATTR_EXIT_INSTR_OFFSETS
	.align		4
        /*0068*/ 	.byte	0x04, 0x1c
        /*006a*/ 	.short	(.L_19 - .L_18)


	//   ....[0]....
.L_18:
        /*006c*/ 	.word	0x00000070


	//   ....[1]....
        /*0070*/ 	.word	0x000001a0


	//----- nvinfo : EIATTR_CRS_STACK_SIZE
	.align		4
.L_19:
        /*0074*/ 	.byte	0x04, 0x1e
        /*0076*/ 	.short	(.L_21 - .L_20)
.L_20:
        /*0078*/ 	.word	0x00000000


	//----- nvinfo : EIATTR_CBANK_PARAM_SIZE
	.align		4
.L_21:
        /*007c*/ 	.byte	0x03, 0x19
        /*007e*/ 	.short	0x0020


	//----- nvinfo : EIATTR_PARAM_CBANK
	.align		4
        /*0080*/ 	.byte	0x04, 0x0a
        /*0082*/ 	.short	(.L_23 - .L_22)
	.align		4
.L_22:
        /*0084*/ 	.word	index@(.nv.constant0._Z12saxpy_kernelPfPKfS1_ii)
        /*0088*/ 	.short	0x0380
        /*008a*/ 	.short	0x0020


	//----- nvinfo : EIATTR_SW_WAR
	.align		4
.L_23:
        /*008c*/ 	.byte	0x04, 0x36
        /*008e*/ 	.short	(.L_25 - .L_24)
.L_24:
        /*0090*/ 	.word	0x00000008
.L_25:


//--------------------- .nv.callgraph             --------------------------
	.section	.nv.callgraph,"",@"SHT_CUDA_CALLGRAPH"
	.align	4
	.sectionentsize	8
	.align		4
        /*0000*/ 	.word	0x00000000
	.align		4
        /*0004*/ 	.word	0xffffffff
	.align		4
        /*0008*/ 	.word	0x00000000
	.align		4
        /*000c*/ 	.word	0xfffffffe
	.align		4
        /*0010*/ 	.word	0x00000000
	.align		4
        /*0014*/ 	.word	0xfffffffd
	.align		4
        /*0018*/ 	.word	0x00000000
	.align		4
        /*001c*/ 	.word	0xfffffffc


//--------------------- .text._Z12saxpy_kernelPfPKfS1_ii --------------------------
	.section	.text._Z12saxpy_kernelPfPKfS1_ii,"ax",@progbits
	.align	128
        .global         _Z12saxpy_kernelPfPKfS1_ii
        .type           _Z12saxpy_kernelPfPKfS1_ii,@function
        .size           _Z12saxpy_kernelPfPKfS1_ii,(.L_x_2 - _Z12saxpy_kernelPfPKfS1_ii)
        .other          _Z12saxpy_kernelPfPKfS1_ii,@"STO_CUDA_ENTRY STV_DEFAULT"
_Z12saxpy_kernelPfPKfS1_ii:
.text._Z12saxpy_kernelPfPKfS1_ii:
[----:B------:R-:W-:Y:S01]  /*0000*/  LDC R1, c[0x0][0x37c] ;  /* 0x0000df00ff017b82 */ /* 0x000fe20000000800 */
[----:B------:R-:W0:Y:S07]  /*0010*/  S2R R0, SR_TID.X ;  /* 0x0000000000007919 */ /* 0x000e2e0000002100 */
[----:B------:R-:W0:Y:S01]  /*0020*/  S2UR UR4, SR_CTAID.X ;  /* 0x00000000000479c3 */ /* 0x000e220000002500 */
[----:B------:R-:W1:Y:S07]  /*0030*/  LDCU UR5, c[0x0][0x39c] ;  /* 0x00007380ff0577ac */ /* 0x000e6e0008000800 */
[----:B------:R-:W0:Y:S02]  /*0040*/  LDC R15, c[0x0][0x360] ;  /* 0x0000d800ff0f7b82 */ /* 0x000e240000000800 */
[----:B0-----:R-:W-:-:S05]  /*0050*/  IMAD R0, R15, UR4, R0 ;  /* 0x000000040f007c24 */ /* 0x001fca000f8e0200 */
[----:B-1----:R-:W-:-:S13]  /*0060*/  ISETP.GE.AND P0, PT, R0, UR5, PT ;  /* 0x0000000500007c0c */ /* 0x002fda000bf06270 */
[----:B------:R-:W-:Y:S05]  /*0070*/  @P0 EXIT ;  /* 0x000000000000094d */ /* 0x000fea0003800000 */
[----:B------:R-:W0:Y:S01]  /*0080*/  LDC.64 R10, c[0x0][0x390] ;  /* 0x0000e400ff0a7b82 */ /* 0x000e220000000a00 */
[----:B------:R-:W1:Y:S01]  /*0090*/  LDCU UR8, c[0x0][0x398] ;  /* 0x00007300ff0877ac */ /* 0x000e620008000800 */
[----:B------:R-:W2:Y:S06]  /*00a0*/  LDCU UR4, c[0x0][0x370] ;  /* 0x00006e00ff0477ac */ /* 0x000eac0008000800 */
[----:B------:R-:W3:Y:S01]  /*00b0*/  LDC.64 R12, c[0x0][0x380] ;  /* 0x0000e000ff0c7b82 */ /* 0x000ee20000000a00 */
[----:B------:R-:W4:Y:S07]  /*00c0*/  LDCU.64 UR6, c[0x0][0x358] ;  /* 0x00006b00ff0677ac */ /* 0x000f2e0008000a00 */
[----:B------:R-:W0:Y:S01]  /*00d0*/  LDC.64 R8, c[0x0][0x388] ;  /* 0x0000e200ff087b82 */ /* 0x000e220000000a00 */
[----:B-1----:R-:W-:Y:S01]  /*00e0*/  I2FP.F32.S32 R14, UR8 ;  /* 0x00000008000e7c45 */ /* 0x002fe20008201400 */
[----:B--2---:R-:W-:-:S07]  /*00f0*/  IMAD R15, R15, UR4, RZ ;  /* 0x000000040f0f7c24 */ /* 0x004fce000f8e02ff */
.L_x_0:
[----:B0-----:R-:W-:-:S04]  /*0100*/  IMAD.WIDE R2, R0, 0x4, R8 ;  /* 0x0000000400027825 */ /* 0x001fc800078e0208 */
[C---:B------:R-:W-:Y:S02]  /*0110*/  IMAD.WIDE R4, R0.reuse, 0x4, R10 ;  /* 0x0000000400047825 */ /* 0x040fe400078e020a */
[----:B----4-:R-:W2:Y:S04]  /*0120*/  LDG.E R3, desc[UR6][R2.64] ;  /* 0x0000000602037981 */ /* 0x010ea8000c1e1900 */
[----:B------:R-:W2:Y:S01]  /*0130*/  LDG.E R5, desc[UR6][R4.64] ;  /* 0x0000000604057981 */ /* 0x000ea2000c1e1900 */
[----:B-1-3--:R-:W-:Y:S01]  /*0140*/  IMAD.WIDE R6, R0, 0x4, R12 ;  /* 0x0000000400067825 */ /* 0x00afe200078e020c */
[----:B------:R-:W-:-:S04]  /*0150*/  IADD3 R0, PT, PT, R15, R0, RZ ;  /* 0x000000000f007210 */ /* 0x000fc80007ffe0ff */
[----:B------:R-:W-:Y:S01]  /*0160*/  ISETP.GE.AND P0, PT, R0, UR5, PT ;  /* 0x0000000500007c0c */ /* 0x000fe2000bf06270 */
[----:B--2---:R-:W-:-:S05]  /*0170*/  FFMA R17, R14, R3, R5 ;  /* 0x000000030e117223 */ /* 0x004fca0000000005 */
[----:B------:R1:W-:Y:S07]  /*0180*/  STG.E desc[UR6][R6.64], R17 ;  /* 0x0000001106007986 */ /* 0x0003ee000c101906 */
[----:B------:R-:W-:Y:S05]  /*0190*/  @!P0 BRA `(.L_x_0) ;  /* 0xfffffffc00d88947 */ /* 0x000fea000383ffff */
[----:B------:R-:W-:Y:S05]  /*01a0*/  EXIT ;  /* 0x000000000000794d */ /* 0x000fea0003800000 */
.L_x_1:
[----:B------:R-:W-:-:S00]  /*01b0*/  BRA `(.L_x_1) ;  /* 0xfffffffc00fc7947 */ /* 0x000fc0000383ffff */
[----:B------:R-:W-:-:S00]  /*01c0*/  NOP ;  /* 0x0000000000007918 */ /* 0x000fc00000000000 */
        /* <DEDUP_REMOVED lines=11> */
.L_x_2:


//--------------------- .nv.shared.reserved.0     --------------------------
	.section	.nv.shared.reserved.0,"aw",@nobits
	.weak		__nv_reservedSMEM_offset_0_alias
	.size		__nv_reservedSMEM_offset_0_alias, 0, 64
	.other		__nv_reservedSMEM_offset_0_alias,@"STO_CUDA_RESERVED_SHARED STV_DEFAULT"
__nv_reservedSMEM_offset_0_alias:
	.zero		0
	.zero		64


//--------------------- .nv.constant0._Z12saxpy_kernelPfPKfS1_ii --------------------------
	.section	.nv.constant0._Z12saxpy_kernelPfPKfS1_ii,"a",@progbits
	.sectionflags	@""
	.align	4
.nv.constant0._Z12saxpy_kernelPfPKfS1_ii:
	.zero		928


//--------------------- SYMBOLS --------------------------

	.type		.nv.reservedSmem.offset0,@object
	.size		.nv.reservedSmem.offset0,0x4
